//
// Generated by NVIDIA NVVM Compiler
//
// Compiler Build ID: CL-36424714
// Cuda compilation tools, release 13.0, V13.0.88
// Based on NVVM 20.0.0
//

.version 9.0
.target sm_100
.address_size 64

	// .globl	_Z14convolutionGPUPfS_S_iii

.visible .entry _Z14convolutionGPUPfS_S_iii(
	.param .u64 .ptr .align 1 _Z14convolutionGPUPfS_S_iii_param_0,
	.param .u64 .ptr .align 1 _Z14convolutionGPUPfS_S_iii_param_1,
	.param .u64 .ptr .align 1 _Z14convolutionGPUPfS_S_iii_param_2,
	.param .u32 _Z14convolutionGPUPfS_S_iii_param_3,
	.param .u32 _Z14convolutionGPUPfS_S_iii_param_4,
	.param .u32 _Z14convolutionGPUPfS_S_iii_param_5
)
{
	.reg .pred 	%p<13>;
	.reg .b32 	%r<54>;
	.reg .b32 	%f<119>;
	.reg .b64 	%rd<44>;

	ld.param.u64 	%rd9, [_Z14convolutionGPUPfS_S_iii_param_0];
	ld.param.u64 	%rd10, [_Z14convolutionGPUPfS_S_iii_param_1];
	ld.param.u64 	%rd8, [_Z14convolutionGPUPfS_S_iii_param_2];
	ld.param.u32 	%r24, [_Z14convolutionGPUPfS_S_iii_param_3];
	ld.param.u32 	%r25, [_Z14convolutionGPUPfS_S_iii_param_4];
	ld.param.u32 	%r26, [_Z14convolutionGPUPfS_S_iii_param_5];
	cvta.to.global.u64 	%rd1, %rd10;
	cvta.to.global.u64 	%rd2, %rd9;
	mov.u32 	%r27, %ctaid.y;
	mov.u32 	%r28, %ntid.y;
	mov.u32 	%r29, %tid.y;
	mad.lo.s32 	%r1, %r27, %r28, %r29;
	mov.u32 	%r30, %ctaid.x;
	mov.u32 	%r31, %ntid.x;
	mov.u32 	%r32, %tid.x;
	mad.lo.s32 	%r2, %r30, %r31, %r32;
	sub.s32 	%r33, %r24, %r25;
	div.s32 	%r3, %r33, %r26;
	max.s32 	%r34, %r1, %r2;
	setp.gt.s32 	%p1, %r34, %r3;
	@%p1 bra 	$L__BB0_18;
	setp.lt.s32 	%p2, %r25, 1;
	mov.f32 	%f117, 0f00000000;
	@%p2 bra 	$L__BB0_17;
	mul.lo.s32 	%r4, %r26, %r1;
	mul.lo.s32 	%r5, %r26, %r2;
	and.b32  	%r6, %r25, 15;
	and.b32  	%r7, %r25, 7;
	and.b32  	%r8, %r25, 2147483632;
	and.b32  	%r9, %r25, 3;
	neg.s32 	%r10, %r8;
	mov.f32 	%f117, 0f00000000;
	mov.b32 	%r48, 0;
$L__BB0_3:
	setp.lt.u32 	%p3, %r25, 16;
	add.s32 	%r37, %r48, %r4;
	mad.lo.s32 	%r12, %r37, %r24, %r5;
	mul.lo.s32 	%r13, %r48, %r25;
	mov.b32 	%r52, 0;
	@%p3 bra 	$L__BB0_6;
	mul.wide.u32 	%rd11, %r13, 4;
	add.s64 	%rd12, %rd1, %rd11;
	add.s64 	%rd43, %rd12, 32;
	mov.u32 	%r49, %r12;
	mov.u32 	%r50, %r10;
$L__BB0_5:
	.pragma "nounroll";
	mul.wide.s32 	%rd13, %r49, 4;
	add.s64 	%rd14, %rd2, %rd13;
	ld.global.f32 	%f20, [%rd14];
	ld.global.f32 	%f21, [%rd43+-32];
	fma.rn.f32 	%f22, %f20, %f21, %f117;
	ld.global.f32 	%f23, [%rd14+4];
	ld.global.f32 	%f24, [%rd43+-28];
	fma.rn.f32 	%f25, %f23, %f24, %f22;
	ld.global.f32 	%f26, [%rd14+8];
	ld.global.f32 	%f27, [%rd43+-24];
	fma.rn.f32 	%f28, %f26, %f27, %f25;
	ld.global.f32 	%f29, [%rd14+12];
	ld.global.f32 	%f30, [%rd43+-20];
	fma.rn.f32 	%f31, %f29, %f30, %f28;
	ld.global.f32 	%f32, [%rd14+16];
	ld.global.f32 	%f33, [%rd43+-16];
	fma.rn.f32 	%f34, %f32, %f33, %f31;
	ld.global.f32 	%f35, [%rd14+20];
	ld.global.f32 	%f36, [%rd43+-12];
	fma.rn.f32 	%f37, %f35, %f36, %f34;
	ld.global.f32 	%f38, [%rd14+24];
	ld.global.f32 	%f39, [%rd43+-8];
	fma.rn.f32 	%f40, %f38, %f39, %f37;
	ld.global.f32 	%f41, [%rd14+28];
	ld.global.f32 	%f42, [%rd43+-4];
	fma.rn.f32 	%f43, %f41, %f42, %f40;
	ld.global.f32 	%f44, [%rd14+32];
	ld.global.f32 	%f45, [%rd43];
	fma.rn.f32 	%f46, %f44, %f45, %f43;
	ld.global.f32 	%f47, [%rd14+36];
	ld.global.f32 	%f48, [%rd43+4];
	fma.rn.f32 	%f49, %f47, %f48, %f46;
	ld.global.f32 	%f50, [%rd14+40];
	ld.global.f32 	%f51, [%rd43+8];
	fma.rn.f32 	%f52, %f50, %f51, %f49;
	ld.global.f32 	%f53, [%rd14+44];
	ld.global.f32 	%f54, [%rd43+12];
	fma.rn.f32 	%f55, %f53, %f54, %f52;
	ld.global.f32 	%f56, [%rd14+48];
	ld.global.f32 	%f57, [%rd43+16];
	fma.rn.f32 	%f58, %f56, %f57, %f55;
	ld.global.f32 	%f59, [%rd14+52];
	ld.global.f32 	%f60, [%rd43+20];
	fma.rn.f32 	%f61, %f59, %f60, %f58;
	ld.global.f32 	%f62, [%rd14+56];
	ld.global.f32 	%f63, [%rd43+24];
	fma.rn.f32 	%f64, %f62, %f63, %f61;
	ld.global.f32 	%f65, [%rd14+60];
	ld.global.f32 	%f66, [%rd43+28];
	fma.rn.f32 	%f117, %f65, %f66, %f64;
	add.s32 	%r50, %r50, 16;
	add.s32 	%r49, %r49, 16;
	add.s64 	%rd43, %rd43, 64;
	setp.ne.s32 	%p4, %r50, 0;
	mov.u32 	%r52, %r8;
	@%p4 bra 	$L__BB0_5;
$L__BB0_6:
	setp.eq.s32 	%p5, %r6, 0;
	@%p5 bra 	$L__BB0_16;
	add.s32 	%r38, %r6, -1;
	setp.lt.u32 	%p6, %r38, 7;
	@%p6 bra 	$L__BB0_9;
	add.s32 	%r39, %r12, %r52;
	mul.wide.s32 	%rd15, %r39, 4;
	add.s64 	%rd16, %rd2, %rd15;
	ld.global.f32 	%f68, [%rd16];
	add.s32 	%r40, %r52, %r13;
	mul.wide.u32 	%rd17, %r40, 4;
	add.s64 	%rd18, %rd1, %rd17;
	ld.global.f32 	%f69, [%rd18];
	fma.rn.f32 	%f70, %f68, %f69, %f117;
	ld.global.f32 	%f71, [%rd16+4];
	cvt.u64.u32 	%rd19, %r13;
	cvt.u64.u32 	%rd20, %r52;
	add.s64 	%rd21, %rd20, %rd19;
	shl.b64 	%rd22, %rd21, 2;
	add.s64 	%rd23, %rd1, %rd22;
	ld.global.f32 	%f72, [%rd23+4];
	fma.rn.f32 	%f73, %f71, %f72, %f70;
	ld.global.f32 	%f74, [%rd16+8];
	ld.global.f32 	%f75, [%rd23+8];
	fma.rn.f32 	%f76, %f74, %f75, %f73;
	ld.global.f32 	%f77, [%rd16+12];
	ld.global.f32 	%f78, [%rd23+12];
	fma.rn.f32 	%f79, %f77, %f78, %f76;
	ld.global.f32 	%f80, [%rd16+16];
	ld.global.f32 	%f81, [%rd23+16];
	fma.rn.f32 	%f82, %f80, %f81, %f79;
	ld.global.f32 	%f83, [%rd16+20];
	ld.global.f32 	%f84, [%rd23+20];
	fma.rn.f32 	%f85, %f83, %f84, %f82;
	ld.global.f32 	%f86, [%rd16+24];
	ld.global.f32 	%f87, [%rd23+24];
	fma.rn.f32 	%f88, %f86, %f87, %f85;
	ld.global.f32 	%f89, [%rd16+28];
	ld.global.f32 	%f90, [%rd23+28];
	fma.rn.f32 	%f117, %f89, %f90, %f88;
	add.s32 	%r52, %r52, 8;
$L__BB0_9:
	setp.eq.s32 	%p7, %r7, 0;
	@%p7 bra 	$L__BB0_16;
	add.s32 	%r41, %r7, -1;
	setp.lt.u32 	%p8, %r41, 3;
	@%p8 bra 	$L__BB0_12;
	add.s32 	%r42, %r12, %r52;
	mul.wide.s32 	%rd24, %r42, 4;
	add.s64 	%rd25, %rd2, %rd24;
	ld.global.f32 	%f92, [%rd25];
	add.s32 	%r43, %r52, %r13;
	mul.wide.u32 	%rd26, %r43, 4;
	add.s64 	%rd27, %rd1, %rd26;
	ld.global.f32 	%f93, [%rd27];
	fma.rn.f32 	%f94, %f92, %f93, %f117;
	ld.global.f32 	%f95, [%rd25+4];
	cvt.u64.u32 	%rd28, %r13;
	cvt.u64.u32 	%rd29, %r52;
	add.s64 	%rd30, %rd29, %rd28;
	shl.b64 	%rd31, %rd30, 2;
	add.s64 	%rd32, %rd1, %rd31;
	ld.global.f32 	%f96, [%rd32+4];
	fma.rn.f32 	%f97, %f95, %f96, %f94;
	ld.global.f32 	%f98, [%rd25+8];
	ld.global.f32 	%f99, [%rd32+8];
	fma.rn.f32 	%f100, %f98, %f99, %f97;
	ld.global.f32 	%f101, [%rd25+12];
	ld.global.f32 	%f102, [%rd32+12];
	fma.rn.f32 	%f117, %f101, %f102, %f100;
	add.s32 	%r52, %r52, 4;
$L__BB0_12:
	setp.eq.s32 	%p9, %r9, 0;
	@%p9 bra 	$L__BB0_16;
	setp.eq.s32 	%p10, %r9, 1;
	add.s32 	%r44, %r12, %r52;
	mul.wide.s32 	%rd33, %r44, 4;
	add.s64 	%rd6, %rd2, %rd33;
	ld.global.f32 	%f103, [%rd6];
	add.s32 	%r45, %r52, %r13;
	mul.wide.u32 	%rd34, %r45, 4;
	add.s64 	%rd35, %rd1, %rd34;
	ld.global.f32 	%f104, [%rd35];
	fma.rn.f32 	%f117, %f103, %f104, %f117;
	@%p10 bra 	$L__BB0_16;
	setp.eq.s32 	%p11, %r9, 2;
	ld.global.f32 	%f105, [%rd6+4];
	cvt.u64.u32 	%rd36, %r13;
	cvt.u64.u32 	%rd37, %r52;
	add.s64 	%rd38, %rd37, %rd36;
	shl.b64 	%rd39, %rd38, 2;
	add.s64 	%rd7, %rd1, %rd39;
	ld.global.f32 	%f106, [%rd7+4];
	fma.rn.f32 	%f117, %f105, %f106, %f117;
	@%p11 bra 	$L__BB0_16;
	ld.global.f32 	%f107, [%rd6+8];
	ld.global.f32 	%f108, [%rd7+8];
	fma.rn.f32 	%f117, %f107, %f108, %f117;
$L__BB0_16:
	add.s32 	%r48, %r48, 1;
	setp.ne.s32 	%p12, %r48, %r25;
	@%p12 bra 	$L__BB0_3;
$L__BB0_17:
	mad.lo.s32 	%r46, %r1, %r3, %r1;
	add.s32 	%r47, %r46, %r2;
	cvta.to.global.u64 	%rd40, %rd8;
	mul.wide.s32 	%rd41, %r47, 4;
	add.s64 	%rd42, %rd40, %rd41;
	st.global.f32 	[%rd42], %f117;
$L__BB0_18:
	ret;

}


// ===== COMPILED SASS (sm_100) =====

	.target	sm_100

	.elftype	@"ET_EXEC"


//--------------------- .note.nv.tkinfo           --------------------------
	.section	.note.nv.tkinfo,"",@"SHT_NOTE"
	.sectionflags	@"SHF_NOTE_NV_TKINFO"
	.tkinfo
        /*0018*/ 	.word	0x00000002
        /*0030*/ 	.string	""
        /*0030*/ 	.string	"ptxas"
        /*0030*/ 	.string	"Cuda compilation tools, release 13.0, V13.0.88"
        /*0030*/ 	.string	"Build cuda_13.0.r13.0/compiler.36424714_0"
        /*0030*/ 	.string	"-arch sm_100 -m 64 "



//--------------------- .note.nv.cuinfo           --------------------------
	.section	.note.nv.cuinfo,"",@"SHT_NOTE"
	.sectionflags	@"SHF_NOTE_NV_CUINFO"
        /*0018*/ 	.short	0x0002
        /*001a*/ 	.short	0x0064
        /*001c*/ 	.short	0x0082
	.zero		2


//--------------------- .nv.info                  --------------------------
	.section	.nv.info,"",@"SHT_CUDA_INFO"
	.align	4


	//----- nvinfo : EIATTR_REGCOUNT
	.align		4
        /*0000*/ 	.byte	0x04, 0x2f
        /*0002*/ 	.short	(.L_1 - .L_0)
	.align		4
.L_0:
        /*0004*/ 	.word	index@(_Z14convolutionGPUPfS_S_iii)
        /*0008*/ 	.word	0x00000020


	//----- nvinfo : EIATTR_FRAME_SIZE
	.align		4
.L_1:
        /*000c*/ 	.byte	0x04, 0x11
        /*000e*/ 	.short	(.L_3 - .L_2)
	.align		4
.L_2:
        /*0010*/ 	.word	index@(_Z14convolutionGPUPfS_S_iii)
        /*0014*/ 	.word	0x00000000


	//----- nvinfo : EIATTR_MIN_STACK_SIZE
	.align		4
.L_3:
        /*0018*/ 	.byte	0x04, 0x12
        /*001a*/ 	.short	(.L_5 - .L_4)
	.align		4
.L_4:
        /*001c*/ 	.word	index@(_Z14convolutionGPUPfS_S_iii)
        /*0020*/ 	.word	0x00000000
.L_5:


//--------------------- .nv.compat                --------------------------
	.section	.nv.compat,"",@"SHT_CUDA_COMPAT_INFO"
	.align	4
        /*0000*/ 	.byte	0x02, 0x09, 0x00, 0x00, 0x02, 0x02, 0x01, 0x00, 0x02, 0x05, 0x05, 0x00, 0x03, 0x07, 0x01, 0x01
        /*0010*/ 	.byte	0x02, 0x03, 0x00, 0x00, 0x02, 0x06, 0x01, 0x00, 0x04, 0x0b, 0x08, 0x00, 0x09, 0x00, 0x00, 0x00
        /*0020*/ 	.byte	0x00, 0x00, 0x00, 0x00


//--------------------- .nv.info._Z14convolutionGPUPfS_S_iii --------------------------
	.section	.nv.info._Z14convolutionGPUPfS_S_iii,"",@"SHT_CUDA_INFO"
	.sectionflags	@""
	.align	4


	//----- nvinfo : EIATTR_CUDA_API_VERSION
	.align		4
        /*0000*/ 	.byte	0x04, 0x37
        /*0002*/ 	.short	(.L_7 - .L_6)
.L_6:
        /*0004*/ 	.word	0x00000082


	//----- nvinfo : EIATTR_KPARAM_INFO
	.align		4
.L_7:
        /*0008*/ 	.byte	0x04, 0x17
        /*000a*/ 	.short	(.L_9 - .L_8)
.L_8:
        /*000c*/ 	.word	0x00000000
        /*0010*/ 	.short	0x0005
        /*0012*/ 	.short	0x0020
        /*0014*/ 	.byte	0x00, 0xf0, 0x11, 0x00


	//----- nvinfo : EIATTR_KPARAM_INFO
	.align		4
.L_9:
        /*0018*/ 	.byte	0x04, 0x17
        /*001a*/ 	.short	(.L_11 - .L_10)
.L_10:
        /*001c*/ 	.word	0x00000000
        /*0020*/ 	.short	0x0004
        /*0022*/ 	.short	0x001c
        /*0024*/ 	.byte	0x00, 0xf0, 0x11, 0x00


	//----- nvinfo : EIATTR_KPARAM_INFO
	.align		4
.L_11:
        /*0028*/ 	.byte	0x04, 0x17
        /*002a*/ 	.short	(.L_13 - .L_12)
.L_12:
        /*002c*/ 	.word	0x00000000
        /*0030*/ 	.short	0x0003
        /*0032*/ 	.short	0x0018
        /*0034*/ 	.byte	0x00, 0xf0, 0x11, 0x00


	//----- nvinfo : EIATTR_KPARAM_INFO
	.align		4
.L_13:
        /*0038*/ 	.byte	0x04, 0x17
        /*003a*/ 	.short	(.L_15 - .L_14)
.L_14:
        /*003c*/ 	.word	0x00000000
        /*0040*/ 	.short	0x0002
        /*0042*/ 	.short	0x0010
        /*0044*/ 	.byte	0x00, 0xf5, 0x21, 0x00


	//----- nvinfo : EIATTR_KPARAM_INFO
	.align		4
.L_15:
        /*0048*/ 	.byte	0x04, 0x17
        /*004a*/ 	.short	(.L_17 - .L_16)
.L_16:
        /*004c*/ 	.word	0x00000000
        /*0050*/ 	.short	0x0001
        /*0052*/ 	.short	0x0008
        /*0054*/ 	.byte	0x00, 0xf5, 0x21, 0x00


	//----- nvinfo : EIATTR_KPARAM_INFO
	.align		4
.L_17:
        /*0058*/ 	.byte	0x04, 0x17
        /*005a*/ 	.short	(.L_19 - .L_18)
.L_18:
        /*005c*/ 	.word	0x00000000
        /*0060*/ 	.short	0x0000
        /*0062*/ 	.short	0x0000
        /*0064*/ 	.byte	0x00, 0xf5, 0x21, 0x00


	//----- nvinfo : EIATTR_SPARSE_MMA_MASK
	.align		4
.L_19:
        /*0068*/ 	.byte	0x03, 0x50
        /*006a*/ 	.short	0x0000


	//----- nvinfo : EIATTR_MAXREG_COUNT
	.align		4
        /*006c*/ 	.byte	0x03, 0x1b
        /*006e*/ 	.short	0x00ff


	//----- nvinfo : EIATTR_MERCURY_ISA_VERSION
	.align		4
        /*0070*/ 	.byte	0x03, 0x5f
        /*0072*/ 	.short	0x0101


	//----- nvinfo : EIATTR_VRC_CTA_INIT_COUNT
	.align		4
        /*0074*/ 	.byte	0x02, 0x4a
	.zero		1
	.zero		1


	//----- nvinfo : EIATTR_EXIT_INSTR_OFFSETS
	.align		4
        /*0078*/ 	.byte	0x04, 0x1c
        /*007a*/ 	.short	(.L_21 - .L_20)


	//   ....[0]....
.L_20:
        /*007c*/ 	.word	0x00000250


	//   ....[1]....
        /*0080*/ 	.word	0x00000e40


	//----- nvinfo : EIATTR_CBANK_PARAM_SIZE
	.align		4
.L_21:
        /*0084*/ 	.byte	0x03, 0x19
        /*0086*/ 	.short	0x0024


	//----- nvinfo : EIATTR_PARAM_CBANK
	.align		4
        /*0088*/ 	.byte	0x04, 0x0a
        /*008a*/ 	.short	(.L_23 - .L_22)
	.align		4
.L_22:
        /*008c*/ 	.word	index@(.nv.constant0._Z14convolutionGPUPfS_S_iii)
        /*0090*/ 	.short	0x0380
        /*0092*/ 	.short	0x0024


	//----- nvinfo : EIATTR_SW_WAR
	.align		4
.L_23:
        /*0094*/ 	.byte	0x04, 0x36
        /*0096*/ 	.short	(.L_25 - .L_24)
.L_24:
        /*0098*/ 	.word	0x00000008
.L_25:


//--------------------- .nv.callgraph             --------------------------
	.section	.nv.callgraph,"",@"SHT_CUDA_CALLGRAPH"
	.align	4
	.sectionentsize	8
	.align		4
        /*0000*/ 	.word	0x00000000
	.align		4
        /*0004*/ 	.word	0xffffffff
	.align		4
        /*0008*/ 	.word	0x00000000
	.align		4
        /*000c*/ 	.word	0xfffffffe
	.align		4
        /*0010*/ 	.word	0x00000000
	.align		4
        /*0014*/ 	.word	0xfffffffd
	.align		4
        /*0018*/ 	.word	0x00000000
	.align		4
        /*001c*/ 	.word	0xfffffffc


//--------------------- .text._Z14convolutionGPUPfS_S_iii --------------------------
	.section	.text._Z14convolutionGPUPfS_S_iii,"ax",@progbits
	.align	128
        .global         _Z14convolutionGPUPfS_S_iii
        .type           _Z14convolutionGPUPfS_S_iii,@function
        .size           _Z14convolutionGPUPfS_S_iii,(.L_x_8 - _Z14convolutionGPUPfS_S_iii)
        .other          _Z14convolutionGPUPfS_S_iii,@"STO_CUDA_ENTRY STV_DEFAULT"
_Z14convolutionGPUPfS_S_iii:
.text._Z14convolutionGPUPfS_S_iii:
[----:B------:R-:W-:Y:S08]  /*0000*/  LDC R1, c[0x0][0x37c] ;  /* 0x0000df00ff017b82 */ /* 0x000ff00000000800 */
[----:B------:R-:W0:Y:S01]  /*0010*/  LDC R11, c[0x0][0x3a0] ;  /* 0x0000e800ff0b7b82 */ /* 0x000e220000000800 */
[----:B------:R-:W1:Y:S07]  /*0020*/  S2R R6, SR_TID.X ;  /* 0x0000000000067919 */ /* 0x000e6e0000002100 */
[----:B------:R-:W2:Y:S08]  /*0030*/  LDC.64 R8, c[0x0][0x398] ;  /* 0x0000e600ff087b82 */ /* 0x000eb00000000a00 */
[----:B------:R-:W3:Y:S01]  /*0040*/  S2UR UR4, SR_CTAID.Y ;  /* 0x00000000000479c3 */ /* 0x000ee20000002600 */
[----:B0-----:R-:W-:-:S07]  /*0050*/  IABS R7, R11 ;  /* 0x0000000b00077213 */ /* 0x001fce0000000000 */
[----:B------:R-:W1:Y:S01]  /*0060*/  S2UR UR5, SR_CTAID.X ;  /* 0x00000000000579c3 */ /* 0x000e620000002500 */
[----:B------:R-:W0:Y:S01]  /*0070*/  I2F.RP R0, R7 ;  /* 0x0000000700007306 */ /* 0x000e220000209400 */
[----:B--2---:R-:W-:-:S07]  /*0080*/  IMAD.IADD R8, R8, 0x1, -R9 ;  /* 0x0000000108087824 */ /* 0x004fce00078e0a09 */
[----:B0-----:R-:W0:Y:S02]  /*0090*/  MUFU.RCP R0, R0 ;  /* 0x0000000000007308 */ /* 0x001e240000001000 */
[----:B0-----:R-:W-:-:S06]  /*00a0*/  IADD3 R2, PT, PT, R0, 0xffffffe, RZ ;  /* 0x0ffffffe00027810 */ /* 0x001fcc0007ffe0ff */
[----:B------:R0:W2:Y:S02]  /*00b0*/  F2I.FTZ.U32.TRUNC.NTZ R3, R2 ;  /* 0x0000000200037305 */ /* 0x0000a4000021f000 */
[----:B0-----:R-:W-:Y:S01]  /*00c0*/  HFMA2 R2, -RZ, RZ, 0, 0 ;  /* 0x00000000ff027431 */ /* 0x001fe200000001ff */
[----:B--2---:R-:W-:-:S05]  /*00d0*/  IADD3 R4, PT, PT, RZ, -R3, RZ ;  /* 0x80000003ff047210 */ /* 0x004fca0007ffe0ff */
[----:B------:R-:W-:Y:S01]  /*00e0*/  IMAD R5, R4, R7, RZ ;  /* 0x0000000704057224 */ /* 0x000fe200078e02ff */
[----:B------:R-:W-:Y:S02]  /*00f0*/  IABS R4, R8 ;  /* 0x0000000800047213 */ /* 0x000fe40000000000 */
[----:B------:R-:W-:Y:S01]  /*0100*/  LOP3.LUT R8, R8, R11, RZ, 0x3c, !PT ;  /* 0x0000000b08087212 */ /* 0x000fe200078e3cff */
[----:B------:R-:W-:-:S03]  /*0110*/  IMAD.HI.U32 R3, R3, R5, R2 ;  /* 0x0000000503037227 */ /* 0x000fc600078e0002 */
[----:B------:R-:W-:-:S03]  /*0120*/  ISETP.GE.AND P1, PT, R8, RZ, PT ;  /* 0x000000ff0800720c */ /* 0x000fc60003f26270 */
[----:B------:R-:W-:-:S05]  /*0130*/  IMAD.HI.U32 R0, R3, R4, RZ ;  /* 0x0000000403007227 */ /* 0x000fca00078e00ff */
[----:B------:R-:W-:-:S05]  /*0140*/  IADD3 R3, PT, PT, -R0, RZ, RZ ;  /* 0x000000ff00037210 */ /* 0x000fca0007ffe1ff */
[C---:B------:R-:W-:Y:S02]  /*0150*/  IMAD R2, R7.reuse, R3, R4 ;  /* 0x0000000307027224 */ /* 0x040fe400078e0204 */
[----:B------:R-:W3:Y:S01]  /*0160*/  S2R R4, SR_TID.Y ;  /* 0x0000000000047919 */ /* 0x000ee20000002200 */
[----:B------:R-:W3:Y:S02]  /*0170*/  LDC R3, c[0x0][0x364] ;  /* 0x0000d900ff037b82 */ /* 0x000ee40000000800 */
[----:B------:R-:W-:-:S06]  /*0180*/  ISETP.GT.U32.AND P2, PT, R7, R2, PT ;  /* 0x000000020700720c */ /* 0x000fcc0003f44070 */
[----:B------:R-:W1:Y:S07]  /*0190*/  LDC R5, c[0x0][0x360] ;  /* 0x0000d800ff057b82 */ /* 0x000e6e0000000800 */
[----:B------:R-:W-:Y:S01]  /*01a0*/  @!P2 IMAD.IADD R2, R2, 0x1, -R7 ;  /* 0x000000010202a824 */ /* 0x000fe200078e0a07 */
[----:B------:R-:W-:Y:S02]  /*01b0*/  @!P2 IADD3 R0, PT, PT, R0, 0x1, RZ ;  /* 0x000000010000a810 */ /* 0x000fe40007ffe0ff */
[----:B------:R-:W-:-:S02]  /*01c0*/  ISETP.NE.AND P2, PT, R11, RZ, PT ;  /* 0x000000ff0b00720c */ /* 0x000fc40003f45270 */
[----:B------:R-:W-:Y:S01]  /*01d0*/  ISETP.GE.U32.AND P0, PT, R2, R7, PT ;  /* 0x000000070200720c */ /* 0x000fe20003f06070 */
[----:B---3--:R-:W-:-:S12]  /*01e0*/  IMAD R3, R3, UR4, R4 ;  /* 0x0000000403037c24 */ /* 0x008fd8000f8e0204 */
[----:B------:R-:W-:Y:S01]  /*01f0*/  @P0 IADD3 R0, PT, PT, R0, 0x1, RZ ;  /* 0x0000000100000810 */ /* 0x000fe20007ffe0ff */
[----:B-1----:R-:W-:-:S04]  /*0200*/  IMAD R2, R5, UR5, R6 ;  /* 0x0000000505027c24 */ /* 0x002fc8000f8e0206 */
[----:B------:R-:W-:Y:S01]  /*0210*/  @!P1 IMAD.MOV R0, RZ, RZ, -R0 ;  /* 0x000000ffff009224 */ /* 0x000fe200078e0a00 */
[----:B------:R-:W-:Y:S02]  /*0220*/  VIMNMX R5, PT, PT, R3, R2, !PT ;  /* 0x0000000203057248 */ /* 0x000fe40007fe0100 */
[----:B------:R-:W-:-:S04]  /*0230*/  @!P2 LOP3.LUT R0, RZ, R11, RZ, 0x33, !PT ;  /* 0x0000000bff00a212 */ /* 0x000fc800078e33ff */
[----:B------:R-:W-:-:S13]  /*0240*/  ISETP.GT.AND P0, PT, R5, R0, PT ;  /* 0x000000000500720c */ /* 0x000fda0003f04270 */
[----:B------:R-:W-:Y:S05]  /*0250*/  @P0 EXIT ;  /* 0x000000000000094d */ /* 0x000fea0003800000 */
[----:B------:R-:W-:Y:S01]  /*0260*/  ISETP.GE.AND P0, PT, R9, 0x1, PT ;  /* 0x000000010900780c */ /* 0x000fe20003f06270 */
[----:B------:R-:W0:Y:S01]  /*0270*/  LDCU.64 UR8, c[0x0][0x358] ;  /* 0x00006b00ff0877ac */ /* 0x000e220008000a00 */
[----:B------:R-:W-:-:S11]  /*0280*/  MOV R18, RZ ;  /* 0x000000ff00127202 */ /* 0x000fd60000000f00 */
[----:B------:R-:W-:Y:S05]  /*0290*/  @!P0 BRA `(.L_x_0) ;  /* 0x0000000800d48947 */ /* 0x000fea0003800000 */
[C---:B------:R-:W-:Y:S01]  /*02a0*/  LOP3.LUT R7, R9.reuse, 0x7ffffff0, RZ, 0xc0, !PT ;  /* 0x7ffffff009077812 */ /* 0x040fe200078ec0ff */
[----:B------:R-:W-:Y:S01]  /*02b0*/  UMOV UR4, URZ ;  /* 0x000000ff00047c82 */ /* 0x000fe20008000000 */
[C---:B------:R-:W-:Y:S02]  /*02c0*/  LOP3.LUT R5, R9.reuse, 0xf, RZ, 0xc0, !PT ;  /* 0x0000000f09057812 */ /* 0x040fe400078ec0ff */
[C---:B------:R-:W-:Y:S01]  /*02d0*/  LOP3.LUT R6, R9.reuse, 0x7, RZ, 0xc0, !PT ;  /* 0x0000000709067812 */ /* 0x040fe200078ec0ff */
[----:B------:R-:W-:Y:S01]  /*02e0*/  IMAD.MOV R10, RZ, RZ, -R7 ;  /* 0x000000ffff0a7224 */ /* 0x000fe200078e0a07 */
[----:B------:R-:W-:Y:S01]  /*02f0*/  LOP3.LUT R8, R9, 0x3, RZ, 0xc0, !PT ;  /* 0x0000000309087812 */ /* 0x000fe200078ec0ff */
[----:B------:R-:W-:Y:S01]  /*0300*/  IMAD R9, R2, R11, RZ ;  /* 0x0000000b02097224 */ /* 0x000fe200078e02ff */
[----:B------:R-:W-:-:S07]  /*0310*/  MOV R18, RZ ;  /* 0x000000ff00127202 */ /* 0x000fce0000000f00 */
.L_x_6:
[----:B------:R-:W1:Y:S01]  /*0320*/  LDC R4, c[0x0][0x3a0] ;  /* 0x0000e800ff047b82 */ /* 0x000e620000000800 */
[----:B------:R-:W2:Y:S02]  /*0330*/  LDCU.64 UR6, c[0x0][0x398] ;  /* 0x00007300ff0677ac */ /* 0x000ea40008000a00 */
[----:B--2---:R-:W-:Y:S02]  /*0340*/  UISETP.GE.U32.AND UP1, UPT, UR7, 0x10, UPT ;  /* 0x000000100700788c */ /* 0x004fe4000bf26070 */
[----:B------:R-:W-:Y:S02]  /*0350*/  UIMAD UR10, UR4, UR7, URZ ;  /* 0x00000007040a72a4 */ /* 0x000fe4000f8e02ff */
[----:B-1----:R-:W-:Y:S01]  /*0360*/  IMAD R4, R3, R4, UR4 ;  /* 0x0000000403047e24 */ /* 0x002fe2000f8e0204 */
[----:B------:R-:W-:-:S03]  /*0370*/  UIADD3 UR4, UPT, UPT, UR4, 0x1, URZ ;  /* 0x0000000104047890 */ /* 0x000fc6000fffe0ff */
[----:B------:R-:W-:Y:S02]  /*0380*/  IMAD R11, R4, UR6, R9 ;  /* 0x00000006040b7c24 */ /* 0x000fe4000f8e0209 */
[----:B------:R-:W-:Y:S01]  /*0390*/  HFMA2 R4, -RZ, RZ, 0, 0 ;  /* 0x00000000ff047431 */ /* 0x000fe200000001ff */
[----:B------:R-:W-:Y:S01]  /*03a0*/  UISETP.NE.AND UP0, UPT, UR4, UR7, UPT ;  /* 0x000000070400728c */ /* 0x000fe2000bf05270 */
[----:B------:R-:W-:Y:S10]  /*03b0*/  BRA.U !UP1, `(.L_x_1) ;  /* 0x00000005090c7547 */ /* 0x000ff4000b800000 */
[----:B------:R-:W1:Y:S01]  /*03c0*/  LDCU.64 UR6, c[0x0][0x388] ;  /* 0x00007100ff0677ac */ /* 0x000e620008000a00 */
[----:B------:R-:W-:Y:S01]  /*03d0*/  MOV R4, R11 ;  /* 0x0000000b00047202 */ /* 0x000fe20000000f00 */
[----:B------:R-:W-:Y:S01]  /*03e0*/  IMAD.MOV.U32 R16, RZ, RZ, R10 ;  /* 0x000000ffff107224 */ /* 0x000fe200078e000a */
[----:B-1----:R-:W-:-:S04]  /*03f0*/  UIMAD.WIDE.U32 UR6, UR10, 0x4, UR6 ;  /* 0x000000040a0678a5 */ /* 0x002fc8000f8e0006 */
[----:B------:R-:W-:-:S04]  /*0400*/  UIADD3 UR5, UP1, UPT, UR6, 0x20, URZ ;  /* 0x0000002006057890 */ /* 0x000fc8000ff3e0ff */
[----:B------:R-:W-:Y:S02]  /*0410*/  UIADD3.X UR6, UPT, UPT, URZ, UR7, URZ, UP1, !UPT ;  /* 0x00000007ff067290 */ /* 0x000fe40008ffe4ff */
[----:B------:R-:W-:-:S04]  /*0420*/  MOV R17, UR5 ;  /* 0x0000000500117c02 */ /* 0x000fc80008000f00 */
[----:B------:R-:W-:-:S07]  /*0430*/  MOV R20, UR6 ;  /* 0x0000000600147c02 */ /* 0x000fce0008000f00 */
.L_x_2:
[----:B------:R-:W1:Y:S01]  /*0440*/  LDC.64 R12, c[0x0][0x380] ;  /* 0x0000e000ff0c7b82 */ /* 0x000e620000000a00 */
[----:B------:R-:W-:Y:S01]  /*0450*/  IMAD.MOV.U32 R14, RZ, RZ, R17 ;  /* 0x000000ffff0e7224 */ /* 0x000fe200078e0011 */
[----:B------:R-:W-:-:S05]  /*0460*/  MOV R15, R20 ;  /* 0x00000014000f7202 */ /* 0x000fca0000000f00 */
[----:B0-----:R-:W2:Y:S04]  /*0470*/  LDG.E R20, desc[UR8][R14.64+-0x20] ;  /* 0xffffe0080e147981 */ /* 0x001ea8000c1e1900 */
[----:B------:R-:W3:Y:S04]  /*0480*/  LDG.E R23, desc[UR8][R14.64+-0x1c] ;  /* 0xffffe4080e177981 */ /* 0x000ee8000c1e1900 */
[----:B------:R-:W4:Y:S04]  /*0490*/  LDG.E R21, desc[UR8][R14.64+-0x18] ;  /* 0xffffe8080e157981 */ /* 0x000f28000c1e1900 */
[----:B------:R-:W5:Y:S01]  /*04a0*/  LDG.E R17, desc[UR8][R14.64+-0x14] ;  /* 0xffffec080e117981 */ /* 0x000f62000c1e1900 */
[----:B-1----:R-:W-:-:S05]  /*04b0*/  IMAD.WIDE R12, R4, 0x4, R12 ;  /* 0x00000004040c7825 */ /* 0x002fca00078e020c */
[----:B------:R-:W2:Y:S04]  /*04c0*/  LDG.E R19, desc[UR8][R12.64] ;  /* 0x000000080c137981 */ /* 0x000ea8000c1e1900 */
[----:B------:R-:W3:Y:S04]  /*04d0*/  LDG.E R26, desc[UR8][R12.64+0x4] ;  /* 0x000004080c1a7981 */ /* 0x000ee8000c1e1900 */
[----:B------:R-:W4:Y:S04]  /*04e0*/  LDG.E R22, desc[UR8][R12.64+0x8] ;  /* 0x000008080c167981 */ /* 0x000f28000c1e1900 */
[----:B------:R-:W5:Y:S04]  /*04f0*/  LDG.E R24, desc[UR8][R12.64+0xc] ;  /* 0x00000c080c187981 */ /* 0x000f68000c1e1900 */
[----:B------:R-:W5:Y:S01]  /*0500*/  LDG.E R25, desc[UR8][R12.64+0x10] ;  /* 0x000010080c197981 */ /* 0x000f62000c1e1900 */
[----:B--2---:R-:W-:-:S03]  /*0510*/  FFMA R19, R19, R20, R18 ;  /* 0x0000001413137223 */ /* 0x004fc60000000012 */
[----:B------:R-:W2:Y:S01]  /*0520*/  LDG.E R18, desc[UR8][R14.64+-0x10] ;  /* 0xfffff0080e127981 */ /* 0x000ea2000c1e1900 */
[----:B---3--:R-:W-:-:S03]  /*0530*/  FFMA R23, R26, R23, R19 ;  /* 0x000000171a177223 */ /* 0x008fc60000000013 */
[----:B------:R-:W3:Y:S04]  /*0540*/  LDG.E R19, desc[UR8][R14.64+-0xc] ;  /* 0xfffff4080e137981 */ /* 0x000ee8000c1e1900 */
[----:B------:R-:W3:Y:S01]  /*0550*/  LDG.E R20, desc[UR8][R12.64+0x14] ;  /* 0x000014080c147981 */ /* 0x000ee2000c1e1900 */
[----:B----4-:R-:W-:-:S03]  /*0560*/  FFMA R23, R22, R21, R23 ;  /* 0x0000001516177223 */ /* 0x010fc60000000017 */
[----:B------:R-:W4:Y:S04]  /*0570*/  LDG.E R21, desc[UR8][R14.64+-0x8] ;  /* 0xfffff8080e157981 */ /* 0x000f28000c1e1900 */
[----:B------:R-:W4:Y:S01]  /*0580*/  LDG.E R22, desc[UR8][R12.64+0x18] ;  /* 0x000018080c167981 */ /* 0x000f22000c1e1900 */
[----:B-----5:R-:W-:-:S03]  /*0590*/  FFMA R26, R24, R17, R23 ;  /* 0x00000011181a7223 */ /* 0x020fc60000000017 */
[----:B------:R-:W5:Y:S04]  /*05a0*/  LDG.E R23, desc[UR8][R14.64+-0x4] ;  /* 0xfffffc080e177981 */ /* 0x000f68000c1e1900 */
        /* <DEDUP_REMOVED lines=15> */
[----:B------:R-:W2:Y:S04]  /*06a0*/  LDG.E R18, desc[UR8][R14.64+0x10] ;  /* 0x000010080e127981 */ /* 0x000ea8000c1e1900 */
[----:B------:R-:W2:Y:S01]  /*06b0*/  LDG.E R17, desc[UR8][R12.64+0x30] ;  /* 0x000030080c117981 */ /* 0x000ea2000c1e1900 */
[----:B---3--:R-:W-:-:S03]  /*06c0*/  FFMA R26, R19, R20, R26 ;  /* 0x00000014131a7223 */ /* 0x008fc6000000001a */
[----:B------:R-:W3:Y:S04]  /*06d0*/  LDG.E R20, desc[UR8][R14.64+0x14] ;  /* 0x000014080e147981 */ /* 0x000ee8000c1e1900 */
[----:B------:R-:W3:Y:S01]  /*06e0*/  LDG.E R19, desc[UR8][R12.64+0x34] ;  /* 0x000034080c137981 */ /* 0x000ee2000c1e1900 */
[----:B----4-:R-:W-:-:S03]  /*06f0*/  FFMA R27, R21, R22, R26 ;  /* 0x00000016151b7223 */ /* 0x010fc6000000001a */
[----:B------:R-:W4:Y:S04]  /*0700*/  LDG.E R22, desc[UR8][R14.64+0x18] ;  /* 0x000018080e167981 */ /* 0x000f28000c1e1900 */
[----:B------:R-:W4:Y:S04]  /*0710*/  LDG.E R21, desc[UR8][R12.64+0x38] ;  /* 0x000038080c157981 */ /* 0x000f28000c1e1900 */
[----:B------:R-:W4:Y:S01]  /*0720*/  LDG.E R26, desc[UR8][R14.64+0x1c] ;  /* 0x00001c080e1a7981 */ /* 0x000f22000c1e1900 */
[----:B------:R-:W-:Y:S01]  /*0730*/  IADD3 R16, PT, PT, R16, 0x10, RZ ;  /* 0x0000001010107810 */ /* 0x000fe20007ffe0ff */
[----:B-----5:R-:W-:-:S03]  /*0740*/  FFMA R24, R24, R23, R27 ;  /* 0x0000001718187223 */ /* 0x020fc6000000001b */
[----:B------:R-:W-:Y:S01]  /*0750*/  ISETP.NE.AND P0, PT, R16, RZ, PT ;  /* 0x000000ff1000720c */ /* 0x000fe20003f05270 */
[----:B------:R-:W-:Y:S02]  /*0760*/  VIADD R4, R4, 0x10 ;  /* 0x0000001004047836 */ /* 0x000fe40000000000 */
[----:B--2---:R-:W-:Y:S01]  /*0770*/  FFMA R18, R17, R18, R24 ;  /* 0x0000001211127223 */ /* 0x004fe20000000018 */
[----:B------:R-:W-:-:S03]  /*0780*/  IADD3 R17, P1, PT, R14, 0x40, RZ ;  /* 0x000000400e117810 */ /* 0x000fc60007f3e0ff */
[----:B---3--:R-:W-:Y:S01]  /*0790*/  FFMA R18, R19, R20, R18 ;  /* 0x0000001413127223 */ /* 0x008fe20000000012 */
[----:B------:R-:W-:-:S03]  /*07a0*/  IADD3.X R20, PT, PT, RZ, R15, RZ, P1, !PT ;  /* 0x0000000fff147210 */ /* 0x000fc60000ffe4ff */
[----:B----4-:R-:W-:-:S04]  /*07b0*/  FFMA R18, R21, R22, R18 ;  /* 0x0000001615127223 */ /* 0x010fc80000000012 */
[----:B------:R-:W-:Y:S01]  /*07c0*/  FFMA R18, R25, R26, R18 ;  /* 0x0000001a19127223 */ /* 0x000fe20000000012 */
[----:B------:R-:W-:Y:S06]  /*07d0*/  @P0 BRA `(.L_x_2) ;  /* 0xfffffffc00180947 */ /* 0x000fec000383ffff */
[----:B------:R-:W-:-:S07]  /*07e0*/  MOV R4, R7 ;  /* 0x0000000700047202 */ /* 0x000fce0000000f00 */
.L_x_1:
[----:B------:R-:W-:-:S13]  /*07f0*/  ISETP.NE.AND P0, PT, R5, RZ, PT ;  /* 0x000000ff0500720c */ /* 0x000fda0003f05270 */
[----:B------:R-:W-:Y:S05]  /*0800*/  @!P0 BRA `(.L_x_3) ;  /* 0x0000000400748947 */ /* 0x000fea0003800000 */
[----:B------:R-:W-:Y:S02]  /*0810*/  IADD3 R12, PT, PT, R5, -0x1, RZ ;  /* 0xffffffff050c7810 */ /* 0x000fe40007ffe0ff */
[----:B------:R-:W-:Y:S02]  /*0820*/  ISETP.NE.AND P0, PT, R6, RZ, PT ;  /* 0x000000ff0600720c */ /* 0x000fe40003f05270 */
[----:B------:R-:W-:-:S13]  /*0830*/  ISETP.GE.U32.AND P1, PT, R12, 0x7, PT ;  /* 0x000000070c00780c */ /* 0x000fda0003f26070 */
[----:B------:R-:W-:Y:S05]  /*0840*/  @!P1 BRA `(.L_x_4) ;  /* 0x0000000000909947 */ /* 0x000fea0003800000 */
[----:B------:R-:W1:Y:S01]  /*0850*/  LDC.64 R16, c[0x0][0x388] ;  /* 0x0000e200ff107b82 */ /* 0x000e620000000a00 */
[C---:B------:R-:W-:Y:S01]  /*0860*/  IADD3 R21, PT, PT, R4.reuse, UR10, RZ ;  /* 0x0000000a04157c10 */ /* 0x040fe2000fffe0ff */
[----:B------:R-:W-:Y:S01]  /*0870*/  IMAD.IADD R19, R11, 0x1, R4 ;  /* 0x000000010b137824 */ /* 0x000fe200078e0204 */
[----:B------:R-:W-:-:S05]  /*0880*/  IADD3 R20, P1, PT, R4, UR10, RZ ;  /* 0x0000000a04147c10 */ /* 0x000fca000ff3e0ff */
[----:B------:R-:W2:Y:S08]  /*0890*/  LDC.64 R14, c[0x0][0x380] ;  /* 0x0000e000ff0e7b82 */ /* 0x000eb00000000a00 */
[----:B------:R-:W3:Y:S01]  /*08a0*/  LDC.64 R12, c[0x0][0x388] ;  /* 0x0000e200ff0c7b82 */ /* 0x000ee20000000a00 */
[----:B-1----:R-:W-:Y:S01]  /*08b0*/  IMAD.WIDE.U32 R16, R21, 0x4, R16 ;  /* 0x0000000415107825 */ /* 0x002fe200078e0010 */
[----:B------:R-:W-:-:S05]  /*08c0*/  IADD3.X R21, PT, PT, RZ, RZ, RZ, P1, !PT ;  /* 0x000000ffff157210 */ /* 0x000fca0000ffe4ff */
[----:B0-----:R-:W4:Y:S01]  /*08d0*/  LDG.E R16, desc[UR8][R16.64] ;  /* 0x0000000810107981 */ /* 0x001f22000c1e1900 */
[----:B--2---:R-:W-:-:S05]  /*08e0*/  IMAD.WIDE R14, R19, 0x4, R14 ;  /* 0x00000004130e7825 */ /* 0x004fca00078e020e */
[----:B------:R-:W4:Y:S01]  /*08f0*/  LDG.E R23, desc[UR8][R14.64] ;  /* 0x000000080e177981 */ /* 0x000f22000c1e1900 */
[----:B---3--:R-:W-:-:S03]  /*0900*/  LEA R12, P1, R20, R12, 0x2 ;  /* 0x0000000c140c7211 */ /* 0x008fc600078210ff */
[----:B------:R-:W2:Y:S01]  /*0910*/  LDG.E R25, desc[UR8][R14.64+0x4] ;  /* 0x000004080e197981 */ /* 0x000ea2000c1e1900 */
[----:B------:R-:W-:-:S03]  /*0920*/  LEA.HI.X R13, R20, R13, R21, 0x2, P1 ;  /* 0x0000000d140d7211 */ /* 0x000fc600008f1415 */
[----:B------:R-:W3:Y:S04]  /*0930*/  LDG.E R22, desc[UR8][R14.64+0x8] ;  /* 0x000008080e167981 */ /* 0x000ee8000c1e1900 */
[----:B------:R-:W2:Y:S04]  /*0940*/  LDG.E R26, desc[UR8][R12.64+0x4] ;  /* 0x000004080c1a7981 */ /* 0x000ea8000c1e1900 */
[----:B------:R-:W3:Y:S04]  /*0950*/  LDG.E R19, desc[UR8][R12.64+0x8] ;  /* 0x000008080c137981 */ /* 0x000ee8000c1e1900 */
[----:B------:R-:W5:Y:S04]  /*0960*/  LDG.E R20, desc[UR8][R14.64+0xc] ;  /* 0x00000c080e147981 */ /* 0x000f68000c1e1900 */
[----:B------:R-:W5:Y:S04]  /*0970*/  LDG.E R21, desc[UR8][R12.64+0xc] ;  /* 0x00000c080c157981 */ /* 0x000f68000c1e1900 */
[----:B------:R-:W5:Y:S04]  /*0980*/  LDG.E R17, desc[UR8][R14.64+0x14] ;  /* 0x000014080e117981 */ /* 0x000f68000c1e1900 */
[----:B------:R-:W5:Y:S01]  /*0990*/  LDG.E R27, desc[UR8][R12.64+0x18] ;  /* 0x000018080c1b7981 */ /* 0x000f62000c1e1900 */
[----:B----4-:R-:W-:-:S03]  /*09a0*/  FFMA R24, R23, R16, R18 ;  /* 0x0000001017187223 */ /* 0x010fc60000000012 */
[----:B------:R-:W4:Y:S04]  /*09b0*/  LDG.E R18, desc[UR8][R14.64+0x10] ;  /* 0x000010080e127981 */ /* 0x000f28000c1e1900 */
[----:B------:R-:W4:Y:S04]  /*09c0*/  LDG.E R23, desc[UR8][R12.64+0x10] ;  /* 0x000010080c177981 */ /* 0x000f28000c1e1900 */
[----:B------:R-:W4:Y:S01]  /*09d0*/  LDG.E R16, desc[UR8][R14.64+0x18] ;  /* 0x000018080e107981 */ /* 0x000f22000c1e1900 */
[----:B--2---:R-:W-:-:S03]  /*09e0*/  FFMA R29, R25, R26, R24 ;  /* 0x0000001a191d7223 */ /* 0x004fc60000000018 */
[----:B------:R-:W2:Y:S04]  /*09f0*/  LDG.E R24, desc[UR8][R12.64+0x14] ;  /* 0x000014080c187981 */ /* 0x000ea8000c1e1900 */
[----:B------:R-:W2:Y:S04]  /*0a00*/  LDG.E R25, desc[UR8][R14.64+0x1c] ;  /* 0x00001c080e197981 */ /* 0x000ea8000c1e1900 */
[----:B------:R-:W2:Y:S01]  /*0a10*/  LDG.E R26, desc[UR8][R12.64+0x1c] ;  /* 0x00001c080c1a7981 */ /* 0x000ea2000c1e1900 */
[----:B---3--:R-:W-:-:S04]  /*0a20*/  FFMA R19, R22, R19, R29 ;  /* 0x0000001316137223 */ /* 0x008fc8000000001d */
[----:B-----5:R-:W-:Y:S01]  /*0a30*/  FFMA R19, R20, R21, R19 ;  /* 0x0000001514137223 */ /* 0x020fe20000000013 */
[----:B------:R-:W-:-:S03]  /*0a40*/  IADD3 R4, PT, PT, R4, 0x8, RZ ;  /* 0x0000000804047810 */ /* 0x000fc60007ffe0ff */
[----:B----4-:R-:W-:-:S04]  /*0a50*/  FFMA R18, R18, R23, R19 ;  /* 0x0000001712127223 */ /* 0x010fc80000000013 */
[----:B--2---:R-:W-:-:S04]  /*0a60*/  FFMA R17, R17, R24, R18 ;  /* 0x0000001811117223 */ /* 0x004fc80000000012 */
[----:B------:R-:W-:-:S04]  /*0a70*/  FFMA R16, R16, R27, R17 ;  /* 0x0000001b10107223 */ /* 0x000fc80000000011 */
[----:B------:R-:W-:-:S07]  /*0a80*/  FFMA R18, R25, R26, R16 ;  /* 0x0000001a19127223 */ /* 0x000fce0000000010 */
.L_x_4:
[----:B------:R-:W-:Y:S05]  /*0a90*/  @!P0 BRA `(.L_x_3) ;  /* 0x0000000000d08947 */ /* 0x000fea0003800000 */
[----:B------:R-:W-:Y:S02]  /*0aa0*/  IADD3 R12, PT, PT, R6, -0x1, RZ ;  /* 0xffffffff060c7810 */ /* 0x000fe40007ffe0ff */
[----:B------:R-:W-:Y:S02]  /*0ab0*/  ISETP.NE.AND P0, PT, R8, RZ, PT ;  /* 0x000000ff0800720c */ /* 0x000fe40003f05270 */
[----:B------:R-:W-:-:S13]  /*0ac0*/  ISETP.GE.U32.AND P1, PT, R12, 0x3, PT ;  /* 0x000000030c00780c */ /* 0x000fda0003f26070 */
[----:B------:R-:W-:Y:S05]  /*0ad0*/  @!P1 BRA `(.L_x_5) ;  /* 0x0000000000609947 */ /* 0x000fea0003800000 */
[----:B------:R-:W1:Y:S01]  /*0ae0*/  LDC.64 R14, c[0x0][0x388] ;  /* 0x0000e200ff0e7b82 */ /* 0x000e620000000a00 */
[C---:B------:R-:W-:Y:S01]  /*0af0*/  VIADD R21, R4.reuse, UR10 ;  /* 0x0000000a04157c36 */ /* 0x040fe20008000000 */
[----:B------:R-:W-:Y:S02]  /*0b00*/  IADD3 R20, P1, PT, R4, UR10, RZ ;  /* 0x0000000a04147c10 */ /* 0x000fe4000ff3e0ff */
[----:B------:R-:W-:-:S04]  /*0b10*/  IADD3 R19, PT, PT, R11, R4, RZ ;  /* 0x000000040b137210 */ /* 0x000fc80007ffe0ff */
[----:B------:R-:W2:Y:S08]  /*0b20*/  LDC.64 R12, c[0x0][0x388] ;  /* 0x0000e200ff0c7b82 */ /* 0x000eb00000000a00 */
[----:B------:R-:W3:Y:S01]  /*0b30*/  LDC.64 R16, c[0x0][0x380] ;  /* 0x0000e000ff107b82 */ /* 0x000ee20000000a00 */
[----:B-1----:R-:W-:Y:S01]  /*0b40*/  IMAD.WIDE.U32 R14, R21, 0x4, R14 ;  /* 0x00000004150e7825 */ /* 0x002fe200078e000e */
[----:B------:R-:W-:-:S05]  /*0b50*/  IADD3.X R21, PT, PT, RZ, RZ, RZ, P1, !PT ;  /* 0x000000ffff157210 */ /* 0x000fca0000ffe4ff */
[----:B0-----:R-:W4:Y:S01]  /*0b60*/  LDG.E R14, desc[UR8][R14.64] ;  /* 0x000000080e0e7981 */ /* 0x001f22000c1e1900 */
[----:B--2---:R-:W-:-:S04]  /*0b70*/  LEA R12, P1, R20, R12, 0x2 ;  /* 0x0000000c140c7211 */ /* 0x004fc800078210ff */
[----:B------:R-:W-:Y:S01]  /*0b80*/  LEA.HI.X R13, R20, R13, R21, 0x2, P1 ;  /* 0x0000000d140d7211 */ /* 0x000fe200008f1415 */
[----:B---3--:R-:W-:-:S04]  /*0b90*/  IMAD.WIDE R16, R19, 0x4, R16 ;  /* 0x0000000413107825 */ /* 0x008fc800078e0210 */
[----:B------:R-:W2:Y:S04]  /*0ba0*/  LDG.E R21, desc[UR8][R12.64+0x4] ;  /* 0x000004080c157981 */ /* 0x000ea8000c1e1900 */
[----:B------:R-:W4:Y:S04]  /*0bb0*/  LDG.E R19, desc[UR8][R16.64] ;  /* 0x0000000810137981 */ /* 0x000f28000c1e1900 */
[----:B------:R-:W2:Y:S04]  /*0bc0*/  LDG.E R20, desc[UR8][R16.64+0x4] ;  /* 0x0000040810147981 */ /* 0x000ea8000c1e1900 */
[----:B------:R-:W3:Y:S04]  /*0bd0*/  LDG.E R22, desc[UR8][R16.64+0x8] ;  /* 0x0000080810167981 */ /* 0x000ee8000c1e1900 */
[----:B------:R-:W3:Y:S04]  /*0be0*/  LDG.E R23, desc[UR8][R12.64+0x8] ;  /* 0x000008080c177981 */ /* 0x000ee8000c1e1900 */
[----:B------:R-:W5:Y:S04]  /*0bf0*/  LDG.E R24, desc[UR8][R16.64+0xc] ;  /* 0x00000c0810187981 */ /* 0x000f68000c1e1900 */
[----:B------:R-:W5:Y:S01]  /*0c00*/  LDG.E R25, desc[UR8][R12.64+0xc] ;  /* 0x00000c080c197981 */ /* 0x000f62000c1e1900 */
[----:B------:R-:W-:Y:S01]  /*0c10*/  IADD3 R4, PT, PT, R4, 0x4, RZ ;  /* 0x0000000404047810 */ /* 0x000fe20007ffe0ff */
[----:B----4-:R-:W-:-:S04]  /*0c20*/  FFMA R19, R19, R14, R18 ;  /* 0x0000000e13137223 */ /* 0x010fc80000000012 */
[----:B--2---:R-:W-:-:S04]  /*0c30*/  FFMA R19, R20, R21, R19 ;  /* 0x0000001514137223 */ /* 0x004fc80000000013 */
[----:B---3--:R-:W-:-:S04]  /*0c40*/  FFMA R19, R22, R23, R19 ;  /* 0x0000001716137223 */ /* 0x008fc80000000013 */
[----:B-----5:R-:W-:-:S07]  /*0c50*/  FFMA R18, R24, R25, R19 ;  /* 0x0000001918127223 */ /* 0x020fce0000000013 */
.L_x_5:
[----:B------:R-:W-:Y:S05]  /*0c60*/  @!P0 BRA `(.L_x_3) ;  /* 0x00000000005c8947 */ /* 0x000fea0003800000 */
[----:B------:R-:W1:Y:S01]  /*0c70*/  LDC.64 R14, c[0x0][0x388] ;  /* 0x0000e200ff0e7b82 */ /* 0x000e620000000a00 */
[----:B------:R-:W-:Y:S01]  /*0c80*/  VIADD R17, R4, UR10 ;  /* 0x0000000a04117c36 */ /* 0x000fe20008000000 */
[----:B------:R-:W-:-:S06]  /*0c90*/  IADD3 R11, PT, PT, R11, R4, RZ ;  /* 0x000000040b0b7210 */ /* 0x000fcc0007ffe0ff */
[----:B------:R-:W2:Y:S01]  /*0ca0*/  LDC.64 R12, c[0x0][0x380] ;  /* 0x0000e000ff0c7b82 */ /* 0x000ea20000000a00 */
[----:B-1----:R-:W-:-:S06]  /*0cb0*/  IMAD.WIDE.U32 R14, R17, 0x4, R14 ;  /* 0x00000004110e7825 */ /* 0x002fcc00078e000e */
[----:B0-----:R-:W3:Y:S01]  /*0cc0*/  LDG.E R14, desc[UR8][R14.64] ;  /* 0x000000080e0e7981 */ /* 0x001ee2000c1e1900 */
[----:B--2---:R-:W-:-:S05]  /*0cd0*/  IMAD.WIDE R12, R11, 0x4, R12 ;  /* 0x000000040b0c7825 */ /* 0x004fca00078e020c */
[----:B------:R-:W3:Y:S01]  /*0ce0*/  LDG.E R11, desc[UR8][R12.64] ;  /* 0x000000080c0b7981 */ /* 0x000ee2000c1e1900 */
[----:B------:R-:W-:Y:S01]  /*0cf0*/  ISETP.NE.AND P0, PT, R8, 0x1, PT ;  /* 0x000000010800780c */ /* 0x000fe20003f05270 */
[----:B---3--:R-:W-:-:S12]  /*0d00*/  FFMA R18, R11, R14, R18 ;  /* 0x0000000e0b127223 */ /* 0x008fd80000000012 */
[----:B------:R-:W-:Y:S05]  /*0d10*/  @!P0 BRA `(.L_x_3) ;  /* 0x0000000000308947 */ /* 0x000fea0003800000 */
[----:B------:R-:W0:Y:S01]  /*0d20*/  LDC.64 R14, c[0x0][0x388] ;  /* 0x0000e200ff0e7b82 */ /* 0x000e220000000a00 */
[----:B------:R-:W-:Y:S02]  /*0d30*/  IADD3 R4, P1, PT, R4, UR10, RZ ;  /* 0x0000000a04047c10 */ /* 0x000fe4000ff3e0ff */
[----:B------:R-:W-:Y:S02]  /*0d40*/  ISETP.NE.AND P0, PT, R8, 0x2, PT ;  /* 0x000000020800780c */ /* 0x000fe40003f05270 */
[----:B------:R-:W-:-:S11]  /*0d50*/  IADD3.X R11, PT, PT, RZ, RZ, RZ, P1, !PT ;  /* 0x000000ffff0b7210 */ /* 0x000fd60000ffe4ff */
[----:B------:R-:W2:Y:S01]  /*0d60*/  @P0 LDG.E R17, desc[UR8][R12.64+0x8] ;  /* 0x000008080c110981 */ /* 0x000ea2000c1e1900 */
[----:B0-----:R-:W-:-:S04]  /*0d70*/  LEA R14, P1, R4, R14, 0x2 ;  /* 0x0000000e040e7211 */ /* 0x001fc800078210ff */
[----:B------:R-:W-:Y:S02]  /*0d80*/  LEA.HI.X R15, R4, R15, R11, 0x2, P1 ;  /* 0x0000000f040f7211 */ /* 0x000fe400008f140b */
[----:B------:R-:W3:Y:S04]  /*0d90*/  LDG.E R11, desc[UR8][R12.64+0x4] ;  /* 0x000004080c0b7981 */ /* 0x000ee8000c1e1900 */
[----:B------:R-:W3:Y:S04]  /*0da0*/  LDG.E R4, desc[UR8][R14.64+0x4] ;  /* 0x000004080e047981 */ /* 0x000ee8000c1e1900 */
[----:B------:R-:W2:Y:S01]  /*0db0*/  @P0 LDG.E R16, desc[UR8][R14.64+0x8] ;  /* 0x000008080e100981 */ /* 0x000ea2000c1e1900 */
[----:B---3--:R-:W-:-:S04]  /*0dc0*/  FFMA R18, R11, R4, R18 ;  /* 0x000000040b127223 */ /* 0x008fc80000000012 */
[----:B--2---:R-:W-:-:S07]  /*0dd0*/  @P0 FFMA R18, R17, R16, R18 ;  /* 0x0000001011120223 */ /* 0x004fce0000000012 */
.L_x_3:
[----:B------:R-:W-:Y:S05]  /*0de0*/  BRA.U UP0, `(.L_x_6) ;  /* 0xfffffff5004c7547 */ /* 0x000fea000b83ffff */
.L_x_0:
[----:B------:R-:W1:Y:S01]  /*0df0*/  LDC.64 R4, c[0x0][0x390] ;  /* 0x0000e400ff047b82 */ /* 0x000e620000000a00 */
[----:B------:R-:W-:-:S05]  /*0e00*/  IMAD R3, R3, R0, R3 ;  /* 0x0000000003037224 */ /* 0x000fca00078e0203 */
[----:B------:R-:W-:-:S05]  /*0e10*/  IADD3 R3, PT, PT, R2, R3, RZ ;  /* 0x0000000302037210 */ /* 0x000fca0007ffe0ff */
[----:B-1----:R-:W-:-:S05]  /*0e20*/  IMAD.WIDE R2, R3, 0x4, R4 ;  /* 0x0000000403027825 */ /* 0x002fca00078e0204 */
[----:B0-----:R-:W-:Y:S01]  /*0e30*/  STG.E desc[UR8][R2.64], R18 ;  /* 0x0000001202007986 */ /* 0x001fe2000c101908 */
[----:B------:R-:W-:Y:S05]  /*0e40*/  EXIT ;  /* 0x000000000000794d */ /* 0x000fea0003800000 */
.L_x_7:
[----:B------:R-:W-:-:S00]  /*0e50*/  BRA `(.L_x_7) ;  /* 0xfffffffc00fc7947 */ /* 0x000fc0000383ffff */
[----:B------:R-:W-:-:S00]  /*0e60*/  NOP ;  /* 0x0000000000007918 */ /* 0x000fc00000000000 */
        /* <DEDUP_REMOVED lines=9> */
.L_x_8:


//--------------------- .nv.shared.reserved.0     --------------------------
	.section	.nv.shared.reserved.0,"aw",@nobits
	.weak		__nv_reservedSMEM_offset_0_alias
	.size		__nv_reservedSMEM_offset_0_alias, 0, 64
	.other		__nv_reservedSMEM_offset_0_alias,@"STO_CUDA_RESERVED_SHARED STV_DEFAULT"
__nv_reservedSMEM_offset_0_alias:
	.zero		0
	.zero		64


//--------------------- .nv.constant0._Z14convolutionGPUPfS_S_iii --------------------------
	.section	.nv.constant0._Z14convolutionGPUPfS_S_iii,"a",@progbits
	.sectionflags	@""
	.align	4
.nv.constant0._Z14convolutionGPUPfS_S_iii:
	.zero		932


//--------------------- SYMBOLS --------------------------

	.type		.nv.reservedSmem.offset0,@object
	.size		.nv.reservedSmem.offset0,0x4
